//
// Generated by NVIDIA NVVM Compiler
//
// Compiler Build ID: CL-36424714
// Cuda compilation tools, release 13.0, V13.0.88
// Based on NVVM 20.0.0
//

.version 9.0
.target sm_100
.address_size 64

	// .globl	_Z22CuMatMultMatrixDKernelPdS_S_l

.visible .entry _Z22CuMatMultMatrixDKernelPdS_S_l(
	.param .u64 .ptr .align 1 _Z22CuMatMultMatrixDKernelPdS_S_l_param_0,
	.param .u64 .ptr .align 1 _Z22CuMatMultMatrixDKernelPdS_S_l_param_1,
	.param .u64 .ptr .align 1 _Z22CuMatMultMatrixDKernelPdS_S_l_param_2,
	.param .u64 _Z22CuMatMultMatrixDKernelPdS_S_l_param_3
)
{
	.reg .pred 	%p<2>;
	.reg .b32 	%r<5>;
	.reg .b64 	%rd<13>;
	.reg .b64 	%fd<4>;

	ld.param.u64 	%rd2, [_Z22CuMatMultMatrixDKernelPdS_S_l_param_0];
	ld.param.u64 	%rd3, [_Z22CuMatMultMatrixDKernelPdS_S_l_param_1];
	ld.param.u64 	%rd4, [_Z22CuMatMultMatrixDKernelPdS_S_l_param_2];
	ld.param.u64 	%rd5, [_Z22CuMatMultMatrixDKernelPdS_S_l_param_3];
	mov.u32 	%r1, %ntid.x;
	mov.u32 	%r2, %ctaid.x;
	mov.u32 	%r3, %tid.x;
	mad.lo.s32 	%r4, %r1, %r2, %r3;
	cvt.u64.u32 	%rd1, %r4;
	setp.le.s64 	%p1, %rd5, %rd1;
	@%p1 bra 	$L__BB0_2;
	cvta.to.global.u64 	%rd6, %rd2;
	cvta.to.global.u64 	%rd7, %rd3;
	cvta.to.global.u64 	%rd8, %rd4;
	shl.b64 	%rd9, %rd1, 3;
	add.s64 	%rd10, %rd6, %rd9;
	ld.global.f64 	%fd1, [%rd10];
	add.s64 	%rd11, %rd7, %rd9;
	ld.global.f64 	%fd2, [%rd11];
	mul.f64 	%fd3, %fd1, %fd2;
	add.s64 	%rd12, %rd8, %rd9;
	st.global.f64 	[%rd12], %fd3;
$L__BB0_2:
	ret;

}
	// .globl	_Z22CuMatMultMatrixIKernelPlS_S_l
.visible .entry _Z22CuMatMultMatrixIKernelPlS_S_l(
	.param .u64 .ptr .align 1 _Z22CuMatMultMatrixIKernelPlS_S_l_param_0,
	.param .u64 .ptr .align 1 _Z22CuMatMultMatrixIKernelPlS_S_l_param_1,
	.param .u64 .ptr .align 1 _Z22CuMatMultMatrixIKernelPlS_S_l_param_2,
	.param .u64 _Z22CuMatMultMatrixIKernelPlS_S_l_param_3
)
{
	.reg .pred 	%p<2>;
	.reg .b32 	%r<5>;
	.reg .b64 	%rd<16>;

	ld.param.u64 	%rd2, [_Z22CuMatMultMatrixIKernelPlS_S_l_param_0];
	ld.param.u64 	%rd3, [_Z22CuMatMultMatrixIKernelPlS_S_l_param_1];
	ld.param.u64 	%rd4, [_Z22CuMatMultMatrixIKernelPlS_S_l_param_2];
	ld.param.u64 	%rd5, [_Z22CuMatMultMatrixIKernelPlS_S_l_param_3];
	mov.u32 	%r1, %ntid.x;
	mov.u32 	%r2, %ctaid.x;
	mov.u32 	%r3, %tid.x;
	mad.lo.s32 	%r4, %r1, %r2, %r3;
	cvt.u64.u32 	%rd1, %r4;
	setp.le.s64 	%p1, %rd5, %rd1;
	@%p1 bra 	$L__BB1_2;
	cvta.to.global.u64 	%rd6, %rd2;
	cvta.to.global.u64 	%rd7, %rd3;
	cvta.to.global.u64 	%rd8, %rd4;
	shl.b64 	%rd9, %rd1, 3;
	add.s64 	%rd10, %rd6, %rd9;
	ld.global.u64 	%rd11, [%rd10];
	add.s64 	%rd12, %rd7, %rd9;
	ld.global.u64 	%rd13, [%rd12];
	mul.lo.s64 	%rd14, %rd13, %rd11;
	add.s64 	%rd15, %rd8, %rd9;
	st.global.u64 	[%rd15], %rd14;
$L__BB1_2:
	ret;

}


// ===== COMPILED SASS (sm_100) =====

	.target	sm_100

	.elftype	@"ET_EXEC"


//--------------------- .note.nv.tkinfo           --------------------------
	.section	.note.nv.tkinfo,"",@"SHT_NOTE"
	.sectionflags	@"SHF_NOTE_NV_TKINFO"
	.tkinfo
        /*0018*/ 	.word	0x00000002
        /*0030*/ 	.string	""
        /*0030*/ 	.string	"ptxas"
        /*0030*/ 	.string	"Cuda compilation tools, release 13.0, V13.0.88"
        /*0030*/ 	.string	"Build cuda_13.0.r13.0/compiler.36424714_0"
        /*0030*/ 	.string	"-arch sm_100 -m 64 "



//--------------------- .note.nv.cuinfo           --------------------------
	.section	.note.nv.cuinfo,"",@"SHT_NOTE"
	.sectionflags	@"SHF_NOTE_NV_CUINFO"
        /*0018*/ 	.short	0x0002
        /*001a*/ 	.short	0x0064
        /*001c*/ 	.short	0x0082
	.zero		2


//--------------------- .nv.info                  --------------------------
	.section	.nv.info,"",@"SHT_CUDA_INFO"
	.align	4


	//----- nvinfo : EIATTR_REGCOUNT
	.align		4
        /*0000*/ 	.byte	0x04, 0x2f
        /*0002*/ 	.short	(.L_1 - .L_0)
	.align		4
.L_0:
        /*0004*/ 	.word	index@(_Z22CuMatMultMatrixDKernelPdS_S_l)
        /*0008*/ 	.word	0x0000000c


	//----- nvinfo : EIATTR_FRAME_SIZE
	.align		4
.L_1:
        /*000c*/ 	.byte	0x04, 0x11
        /*000e*/ 	.short	(.L_3 - .L_2)
	.align		4
.L_2:
        /*0010*/ 	.word	index@(_Z22CuMatMultMatrixDKernelPdS_S_l)
        /*0014*/ 	.word	0x00000000


	//----- nvinfo : EIATTR_REGCOUNT
	.align		4
.L_3:
        /*0018*/ 	.byte	0x04, 0x2f
        /*001a*/ 	.short	(.L_5 - .L_4)
	.align		4
.L_4:
        /*001c*/ 	.word	index@(_Z22CuMatMultMatrixIKernelPlS_S_l)
        /*0020*/ 	.word	0x0000000e


	//----- nvinfo : EIATTR_FRAME_SIZE
	.align		4
.L_5:
        /*0024*/ 	.byte	0x04, 0x11
        /*0026*/ 	.short	(.L_7 - .L_6)
	.align		4
.L_6:
        /*0028*/ 	.word	index@(_Z22CuMatMultMatrixIKernelPlS_S_l)
        /*002c*/ 	.word	0x00000000


	//----- nvinfo : EIATTR_MIN_STACK_SIZE
	.align		4
.L_7:
        /*0030*/ 	.byte	0x04, 0x12
        /*0032*/ 	.short	(.L_9 - .L_8)
	.align		4
.L_8:
        /*0034*/ 	.word	index@(_Z22CuMatMultMatrixIKernelPlS_S_l)
        /*0038*/ 	.word	0x00000000


	//----- nvinfo : EIATTR_MIN_STACK_SIZE
	.align		4
.L_9:
        /*003c*/ 	.byte	0x04, 0x12
        /*003e*/ 	.short	(.L_11 - .L_10)
	.align		4
.L_10:
        /*0040*/ 	.word	index@(_Z22CuMatMultMatrixDKernelPdS_S_l)
        /*0044*/ 	.word	0x00000000
.L_11:


//--------------------- .nv.compat                --------------------------
	.section	.nv.compat,"",@"SHT_CUDA_COMPAT_INFO"
	.align	4
        /*0000*/ 	.byte	0x02, 0x09, 0x00, 0x00, 0x02, 0x02, 0x01, 0x00, 0x02, 0x05, 0x05, 0x00, 0x03, 0x07, 0x01, 0x01
        /*0010*/ 	.byte	0x02, 0x03, 0x00, 0x00, 0x02, 0x06, 0x01, 0x00, 0x04, 0x0b, 0x08, 0x00, 0x01, 0x00, 0x00, 0x00
        /*0020*/ 	.byte	0x00, 0x00, 0x00, 0x00


//--------------------- .nv.info._Z22CuMatMultMatrixIKernelPlS_S_l --------------------------
	.section	.nv.info._Z22CuMatMultMatrixIKernelPlS_S_l,"",@"SHT_CUDA_INFO"
	.sectionflags	@""
	.align	4


	//----- nvinfo : EIATTR_CUDA_API_VERSION
	.align		4
        /*0000*/ 	.byte	0x04, 0x37
        /*0002*/ 	.short	(.L_13 - .L_12)
.L_12:
        /*0004*/ 	.word	0x00000082


	//----- nvinfo : EIATTR_KPARAM_INFO
	.align		4
.L_13:
        /*0008*/ 	.byte	0x04, 0x17
        /*000a*/ 	.short	(.L_15 - .L_14)
.L_14:
        /*000c*/ 	.word	0x00000000
        /*0010*/ 	.short	0x0003
        /*0012*/ 	.short	0x0018
        /*0014*/ 	.byte	0x00, 0xf0, 0x21, 0x00


	//----- nvinfo : EIATTR_KPARAM_INFO
	.align		4
.L_15:
        /*0018*/ 	.byte	0x04, 0x17
        /*001a*/ 	.short	(.L_17 - .L_16)
.L_16:
        /*001c*/ 	.word	0x00000000
        /*0020*/ 	.short	0x0002
        /*0022*/ 	.short	0x0010
        /*0024*/ 	.byte	0x00, 0xf5, 0x21, 0x00


	//----- nvinfo : EIATTR_KPARAM_INFO
	.align		4
.L_17:
        /*0028*/ 	.byte	0x04, 0x17
        /*002a*/ 	.short	(.L_19 - .L_18)
.L_18:
        /*002c*/ 	.word	0x00000000
        /*0030*/ 	.short	0x0001
        /*0032*/ 	.short	0x0008
        /*0034*/ 	.byte	0x00, 0xf5, 0x21, 0x00


	//----- nvinfo : EIATTR_KPARAM_INFO
	.align		4
.L_19:
        /*0038*/ 	.byte	0x04, 0x17
        /*003a*/ 	.short	(.L_21 - .L_20)
.L_20:
        /*003c*/ 	.word	0x00000000
        /*0040*/ 	.short	0x0000
        /*0042*/ 	.short	0x0000
        /*0044*/ 	.byte	0x00, 0xf5, 0x21, 0x00


	//----- nvinfo : EIATTR_SPARSE_MMA_MASK
	.align		4
.L_21:
        /*0048*/ 	.byte	0x03, 0x50
        /*004a*/ 	.short	0x0000


	//----- nvinfo : EIATTR_MAXREG_COUNT
	.align		4
        /*004c*/ 	.byte	0x03, 0x1b
        /*004e*/ 	.short	0x00ff


	//----- nvinfo : EIATTR_MERCURY_ISA_VERSION
	.align		4
        /*0050*/ 	.byte	0x03, 0x5f
        /*0052*/ 	.short	0x0101


	//----- nvinfo : EIATTR_VRC_CTA_INIT_COUNT
	.align		4
        /*0054*/ 	.byte	0x02, 0x4a
	.zero		1
	.zero		1


	//----- nvinfo : EIATTR_EXIT_INSTR_OFFSETS
	.align		4
        /*0058*/ 	.byte	0x04, 0x1c
        /*005a*/ 	.short	(.L_23 - .L_22)


	//   ....[0]....
.L_22:
        /*005c*/ 	.word	0x00000080


	//   ....[1]....
        /*0060*/ 	.word	0x000001b0


	//----- nvinfo : EIATTR_CBANK_PARAM_SIZE
	.align		4
.L_23:
        /*0064*/ 	.byte	0x03, 0x19
        /*0066*/ 	.short	0x0020


	//----- nvinfo : EIATTR_PARAM_CBANK
	.align		4
        /*0068*/ 	.byte	0x04, 0x0a
        /*006a*/ 	.short	(.L_25 - .L_24)
	.align		4
.L_24:
        /*006c*/ 	.word	index@(.nv.constant0._Z22CuMatMultMatrixIKernelPlS_S_l)
        /*0070*/ 	.short	0x0380
        /*0072*/ 	.short	0x0020


	//----- nvinfo : EIATTR_SW_WAR
	.align		4
.L_25:
        /*0074*/ 	.byte	0x04, 0x36
        /*0076*/ 	.short	(.L_27 - .L_26)
.L_26:
        /*0078*/ 	.word	0x00000008
.L_27:


//--------------------- .nv.info._Z22CuMatMultMatrixDKernelPdS_S_l --------------------------
	.section	.nv.info._Z22CuMatMultMatrixDKernelPdS_S_l,"",@"SHT_CUDA_INFO"
	.sectionflags	@""
	.align	4


	//----- nvinfo : EIATTR_CUDA_API_VERSION
	.align		4
        /*0000*/ 	.byte	0x04, 0x37
        /*0002*/ 	.short	(.L_29 - .L_28)
.L_28:
        /*0004*/ 	.word	0x00000082


	//----- nvinfo : EIATTR_KPARAM_INFO
	.align		4
.L_29:
        /*0008*/ 	.byte	0x04, 0x17
        /*000a*/ 	.short	(.L_31 - .L_30)
.L_30:
        /*000c*/ 	.word	0x00000000
        /*0010*/ 	.short	0x0003
        /*0012*/ 	.short	0x0018
        /*0014*/ 	.byte	0x00, 0xf0, 0x21, 0x00


	//----- nvinfo : EIATTR_KPARAM_INFO
	.align		4
.L_31:
        /*0018*/ 	.byte	0x04, 0x17
        /*001a*/ 	.short	(.L_33 - .L_32)
.L_32:
        /*001c*/ 	.word	0x00000000
        /*0020*/ 	.short	0x0002
        /*0022*/ 	.short	0x0010
        /*0024*/ 	.byte	0x00, 0xf5, 0x21, 0x00


	//----- nvinfo : EIATTR_KPARAM_INFO
	.align		4
.L_33:
        /*0028*/ 	.byte	0x04, 0x17
        /*002a*/ 	.short	(.L_35 - .L_34)
.L_34:
        /*002c*/ 	.word	0x00000000
        /*0030*/ 	.short	0x0001
        /*0032*/ 	.short	0x0008
        /*0034*/ 	.byte	0x00, 0xf5, 0x21, 0x00


	//----- nvinfo : EIATTR_KPARAM_INFO
	.align		4
.L_35:
        /*0038*/ 	.byte	0x04, 0x17
        /*003a*/ 	.short	(.L_37 - .L_36)
.L_36:
        /*003c*/ 	.word	0x00000000
        /*0040*/ 	.short	0x0000
        /*0042*/ 	.short	0x0000
        /*0044*/ 	.byte	0x00, 0xf5, 0x21, 0x00


	//----- nvinfo : EIATTR_SPARSE_MMA_MASK
	.align		4
.L_37:
        /*0048*/ 	.byte	0x03, 0x50
        /*004a*/ 	.short	0x0000


	//----- nvinfo : EIATTR_MAXREG_COUNT
	.align		4
        /*004c*/ 	.byte	0x03, 0x1b
        /*004e*/ 	.short	0x00ff


	//----- nvinfo : EIATTR_MERCURY_ISA_VERSION
	.align		4
        /*0050*/ 	.byte	0x03, 0x5f
        /*0052*/ 	.short	0x0101


	//----- nvinfo : EIATTR_VRC_CTA_INIT_COUNT
	.align		4
        /*0054*/ 	.byte	0x02, 0x4a
	.zero		1
	.zero		1


	//----- nvinfo : EIATTR_EXIT_INSTR_OFFSETS
	.align		4
        /*0058*/ 	.byte	0x04, 0x1c
        /*005a*/ 	.short	(.L_39 - .L_38)


	//   ....[0]....
.L_38:
        /*005c*/ 	.word	0x00000080


	//   ....[1]....
        /*0060*/ 	.word	0x00000180


	//----- nvinfo : EIATTR_CBANK_PARAM_SIZE
	.align		4
.L_39:
        /*0064*/ 	.byte	0x03, 0x19
        /*0066*/ 	.short	0x0020


	//----- nvinfo : EIATTR_PARAM_CBANK
	.align		4
        /*0068*/ 	.byte	0x04, 0x0a
        /*006a*/ 	.short	(.L_41 - .L_40)
	.align		4
.L_40:
        /*006c*/ 	.word	index@(.nv.constant0._Z22CuMatMultMatrixDKernelPdS_S_l)
        /*0070*/ 	.short	0x0380
        /*0072*/ 	.short	0x0020


	//----- nvinfo : EIATTR_SW_WAR
	.align		4
.L_41:
        /*0074*/ 	.byte	0x04, 0x36
        /*0076*/ 	.short	(.L_43 - .L_42)
.L_42:
        /*0078*/ 	.word	0x00000008
.L_43:


//--------------------- .nv.callgraph             --------------------------
	.section	.nv.callgraph,"",@"SHT_CUDA_CALLGRAPH"
	.align	4
	.sectionentsize	8
	.align		4
        /*0000*/ 	.word	0x00000000
	.align		4
        /*0004*/ 	.word	0xffffffff
	.align		4
        /*0008*/ 	.word	0x00000000
	.align		4
        /*000c*/ 	.word	0xfffffffe
	.align		4
        /*0010*/ 	.word	0x00000000
	.align		4
        /*0014*/ 	.word	0xfffffffd
	.align		4
        /*0018*/ 	.word	0x00000000
	.align		4
        /*001c*/ 	.word	0xfffffffc


//--------------------- .text._Z22CuMatMultMatrixIKernelPlS_S_l --------------------------
	.section	.text._Z22CuMatMultMatrixIKernelPlS_S_l,"ax",@progbits
	.align	128
        .global         _Z22CuMatMultMatrixIKernelPlS_S_l
        .type           _Z22CuMatMultMatrixIKernelPlS_S_l,@function
        .size           _Z22CuMatMultMatrixIKernelPlS_S_l,(.L_x_2 - _Z22CuMatMultMatrixIKernelPlS_S_l)
        .other          _Z22CuMatMultMatrixIKernelPlS_S_l,@"STO_CUDA_ENTRY STV_DEFAULT"
_Z22CuMatMultMatrixIKernelPlS_S_l:
.text._Z22CuMatMultMatrixIKernelPlS_S_l:
[----:B------:R-:W-:Y:S01]  /*0000*/  LDC R1, c[0x0][0x37c] ;  /* 0x0000df00ff017b82 */ /* 0x000fe20000000800 */
[----:B------:R-:W0:Y:S01]  /*0010*/  S2R R0, SR_CTAID.X ;  /* 0x0000000000007919 */ /* 0x000e220000002500 */
[----:B------:R-:W0:Y:S01]  /*0020*/  LDCU UR4, c[0x0][0x360] ;  /* 0x00006c00ff0477ac */ /* 0x000e220008000800 */
[----:B------:R-:W0:Y:S01]  /*0030*/  S2R R3, SR_TID.X ;  /* 0x0000000000037919 */ /* 0x000e220000002100 */
[----:B------:R-:W1:Y:S01]  /*0040*/  LDCU.64 UR6, c[0x0][0x398] ;  /* 0x00007300ff0677ac */ /* 0x000e620008000a00 */
[----:B0-----:R-:W-:-:S05]  /*0050*/  IMAD R0, R0, UR4, R3 ;  /* 0x0000000400007c24 */ /* 0x001fca000f8e0203 */
[----:B-1----:R-:W-:-:S04]  /*0060*/  ISETP.GE.U32.AND P0, PT, R0, UR6, PT ;  /* 0x0000000600007c0c */ /* 0x002fc8000bf06070 */
[----:B------:R-:W-:-:S13]  /*0070*/  ISETP.GE.AND.EX P0, PT, RZ, UR7, PT, P0 ;  /* 0x00000007ff007c0c */ /* 0x000fda000bf06300 */
[----:B------:R-:W-:Y:S05]  /*0080*/  @P0 EXIT ;  /* 0x000000000000094d */ /* 0x000fea0003800000 */
[----:B------:R-:W0:Y:S01]  /*0090*/  LDCU.128 UR8, c[0x0][0x380] ;  /* 0x00007000ff0877ac */ /* 0x000e220008000c00 */
[----:B------:R-:W-:Y:S01]  /*00a0*/  IMAD.SHL.U32 R8, R0, 0x8, RZ ;  /* 0x0000000800087824 */ /* 0x000fe200078e00ff */
[----:B------:R-:W-:Y:S01]  /*00b0*/  SHF.R.U32.HI R0, RZ, 0x1d, R0 ;  /* 0x0000001dff007819 */ /* 0x000fe20000011600 */
[----:B------:R-:W1:Y:S01]  /*00c0*/  LDCU.64 UR4, c[0x0][0x358] ;  /* 0x00006b00ff0477ac */ /* 0x000e620008000a00 */
[----:B------:R-:W2:Y:S02]  /*00d0*/  LDCU.64 UR6, c[0x0][0x390] ;  /* 0x00007200ff0677ac */ /* 0x000ea40008000a00 */
[C---:B0-----:R-:W-:Y:S02]  /*00e0*/  IADD3 R2, P0, PT, R8.reuse, UR8, RZ ;  /* 0x0000000808027c10 */ /* 0x041fe4000ff1e0ff */
[----:B------:R-:W-:Y:S02]  /*00f0*/  IADD3 R4, P1, PT, R8, UR10, RZ ;  /* 0x0000000a08047c10 */ /* 0x000fe4000ff3e0ff */
[----:B------:R-:W-:-:S02]  /*0100*/  IADD3.X R3, PT, PT, R0, UR9, RZ, P0, !PT ;  /* 0x0000000900037c10 */ /* 0x000fc400087fe4ff */
[----:B------:R-:W-:-:S04]  /*0110*/  IADD3.X R5, PT, PT, R0, UR11, RZ, P1, !PT ;  /* 0x0000000b00057c10 */ /* 0x000fc80008ffe4ff */
[----:B-1----:R-:W3:Y:S04]  /*0120*/  LDG.E.64 R2, desc[UR4][R2.64] ;  /* 0x0000000402027981 */ /* 0x002ee8000c1e1b00 */
[----:B------:R-:W3:Y:S01]  /*0130*/  LDG.E.64 R4, desc[UR4][R4.64] ;  /* 0x0000000404047981 */ /* 0x000ee2000c1e1b00 */
[----:B--2---:R-:W-:Y:S01]  /*0140*/  IADD3 R8, P0, PT, R8, UR6, RZ ;  /* 0x0000000608087c10 */ /* 0x004fe2000ff1e0ff */
[-C--:B---3--:R-:W-:Y:S02]  /*0150*/  IMAD R9, R5, R2.reuse, RZ ;  /* 0x0000000205097224 */ /* 0x088fe400078e02ff */
[----:B------:R-:W-:-:S04]  /*0160*/  IMAD.WIDE.U32 R6, R4, R2, RZ ;  /* 0x0000000204067225 */ /* 0x000fc800078e00ff */
[----:B------:R-:W-:Y:S01]  /*0170*/  IMAD R11, R3, R4, R9 ;  /* 0x00000004030b7224 */ /* 0x000fe200078e0209 */
[----:B------:R-:W-:-:S03]  /*0180*/  IADD3.X R9, PT, PT, R0, UR7, RZ, P0, !PT ;  /* 0x0000000700097c10 */ /* 0x000fc600087fe4ff */
[----:B------:R-:W-:-:S05]  /*0190*/  IMAD.IADD R7, R7, 0x1, R11 ;  /* 0x0000000107077824 */ /* 0x000fca00078e020b */
[----:B------:R-:W-:Y:S01]  /*01a0*/  STG.E.64 desc[UR4][R8.64], R6 ;  /* 0x0000000608007986 */ /* 0x000fe2000c101b04 */
[----:B------:R-:W-:Y:S05]  /*01b0*/  EXIT ;  /* 0x000000000000794d */ /* 0x000fea0003800000 */
.L_x_0:
[----:B------:R-:W-:-:S00]  /*01c0*/  BRA `(.L_x_0) ;  /* 0xfffffffc00fc7947 */ /* 0x000fc0000383ffff */
[----:B------:R-:W-:-:S00]  /*01d0*/  NOP ;  /* 0x0000000000007918 */ /* 0x000fc00000000000 */
        /* <DEDUP_REMOVED lines=10> */
.L_x_2:


//--------------------- .text._Z22CuMatMultMatrixDKernelPdS_S_l --------------------------
	.section	.text._Z22CuMatMultMatrixDKernelPdS_S_l,"ax",@progbits
	.align	128
        .global         _Z22CuMatMultMatrixDKernelPdS_S_l
        .type           _Z22CuMatMultMatrixDKernelPdS_S_l,@function
        .size           _Z22CuMatMultMatrixDKernelPdS_S_l,(.L_x_3 - _Z22CuMatMultMatrixDKernelPdS_S_l)
        .other          _Z22CuMatMultMatrixDKernelPdS_S_l,@"STO_CUDA_ENTRY STV_DEFAULT"
_Z22CuMatMultMatrixDKernelPdS_S_l:
.text._Z22CuMatMultMatrixDKernelPdS_S_l:
        /* <DEDUP_REMOVED lines=20> */
[----:B--2---:R-:W-:-:S04]  /*0140*/  IADD3 R8, P0, PT, R8, UR6, RZ ;  /* 0x0000000608087c10 */ /* 0x004fc8000ff1e0ff */
[----:B------:R-:W-:Y:S01]  /*0150*/  IADD3.X R9, PT, PT, R0, UR7, RZ, P0, !PT ;  /* 0x0000000700097c10 */ /* 0x000fe200087fe4ff */
[----:B---3--:R-:W-:-:S07]  /*0160*/  DMUL R2, R2, R4 ;  /* 0x0000000402027228 */ /* 0x008fce0000000000 */
[----:B------:R-:W-:Y:S01]  /*0170*/  STG.E.64 desc[UR4][R8.64], R2 ;  /* 0x0000000208007986 */ /* 0x000fe2000c101b04 */
[----:B------:R-:W-:Y:S05]  /*0180*/  EXIT ;  /* 0x000000000000794d */ /* 0x000fea0003800000 */
.L_x_1:
        /* <DEDUP_REMOVED lines=15> */
.L_x_3:


//--------------------- .nv.shared.reserved.0     --------------------------
	.section	.nv.shared.reserved.0,"aw",@nobits
	.weak		__nv_reservedSMEM_offset_0_alias
	.size		__nv_reservedSMEM_offset_0_alias, 0, 64
	.other		__nv_reservedSMEM_offset_0_alias,@"STO_CUDA_RESERVED_SHARED STV_DEFAULT"
__nv_reservedSMEM_offset_0_alias:
	.zero		0
	.zero		64


//--------------------- .nv.constant0._Z22CuMatMultMatrixIKernelPlS_S_l --------------------------
	.section	.nv.constant0._Z22CuMatMultMatrixIKernelPlS_S_l,"a",@progbits
	.sectionflags	@""
	.align	4
.nv.constant0._Z22CuMatMultMatrixIKernelPlS_S_l:
	.zero		928


//--------------------- .nv.constant0._Z22CuMatMultMatrixDKernelPdS_S_l --------------------------
	.section	.nv.constant0._Z22CuMatMultMatrixDKernelPdS_S_l,"a",@progbits
	.sectionflags	@""
	.align	4
.nv.constant0._Z22CuMatMultMatrixDKernelPdS_S_l:
	.zero		928


//--------------------- SYMBOLS --------------------------

	.type		.nv.reservedSmem.offset0,@object
	.size		.nv.reservedSmem.offset0,0x4
